//
// Generated by NVIDIA NVVM Compiler
//
// Compiler Build ID: CL-36424714
// Cuda compilation tools, release 13.0, V13.0.88
// Based on NVVM 20.0.0
//

.version 9.0
.target sm_100
.address_size 64

	// .globl	_Z6MatMulPfS_S_

.visible .entry _Z6MatMulPfS_S_(
	.param .u64 .ptr .align 1 _Z6MatMulPfS_S__param_0,
	.param .u64 .ptr .align 1 _Z6MatMulPfS_S__param_1,
	.param .u64 .ptr .align 1 _Z6MatMulPfS_S__param_2
)
{
	.reg .pred 	%p<5>;
	.reg .b32 	%r<26>;
	.reg .b32 	%f<28>;
	.reg .b64 	%rd<31>;

	ld.param.u64 	%rd12, [_Z6MatMulPfS_S__param_0];
	ld.param.u64 	%rd13, [_Z6MatMulPfS_S__param_1];
	ld.param.u64 	%rd14, [_Z6MatMulPfS_S__param_2];
	mov.u32 	%r8, %tid.x;
	mov.u32 	%r9, %ctaid.x;
	mov.u32 	%r10, %ntid.x;
	mad.lo.s32 	%r1, %r9, %r10, %r8;
	mov.u32 	%r11, %tid.y;
	mov.u32 	%r12, %ctaid.y;
	mov.u32 	%r13, %ntid.y;
	mad.lo.s32 	%r14, %r12, %r13, %r11;
	setp.gt.s32 	%p1, %r1, 399;
	setp.gt.u32 	%p2, %r14, 199;
	or.pred  	%p3, %p1, %p2;
	@%p3 bra 	$L__BB0_4;
	mul.lo.s32 	%r24, %r1, 600;
	add.s32 	%r16, %r14, 200;
	mul.wide.u32 	%rd1, %r16, 4;
	add.s32 	%r17, %r14, 400;
	mul.wide.u32 	%rd2, %r17, 4;
	add.s32 	%r18, %r14, 600;
	mul.wide.u32 	%rd3, %r18, 4;
	add.s32 	%r19, %r14, 800;
	mul.wide.u32 	%rd4, %r19, 4;
	add.s32 	%r20, %r14, 1000;
	mul.wide.u32 	%rd5, %r20, 4;
	add.s32 	%r21, %r14, 1200;
	mul.wide.u32 	%rd6, %r21, 4;
	add.s32 	%r22, %r14, 1400;
	mul.wide.u32 	%rd7, %r22, 4;
	cvta.to.global.u64 	%rd15, %rd12;
	add.s64 	%rd8, %rd15, 16;
	cvta.to.global.u64 	%rd30, %rd13;
	mov.f32 	%f27, 0f00000000;
	mov.b32 	%r25, 0;
$L__BB0_2:
	mul.wide.s32 	%rd16, %r24, 4;
	add.s64 	%rd17, %rd8, %rd16;
	ld.global.f32 	%f4, [%rd17+-16];
	mul.wide.u32 	%rd18, %r14, 4;
	add.s64 	%rd19, %rd30, %rd18;
	ld.global.f32 	%f5, [%rd19];
	fma.rn.f32 	%f6, %f4, %f5, %f27;
	ld.global.f32 	%f7, [%rd17+-12];
	add.s64 	%rd20, %rd30, %rd1;
	ld.global.f32 	%f8, [%rd20];
	fma.rn.f32 	%f9, %f7, %f8, %f6;
	ld.global.f32 	%f10, [%rd17+-8];
	add.s64 	%rd21, %rd30, %rd2;
	ld.global.f32 	%f11, [%rd21];
	fma.rn.f32 	%f12, %f10, %f11, %f9;
	ld.global.f32 	%f13, [%rd17+-4];
	add.s64 	%rd22, %rd30, %rd3;
	ld.global.f32 	%f14, [%rd22];
	fma.rn.f32 	%f15, %f13, %f14, %f12;
	ld.global.f32 	%f16, [%rd17];
	add.s64 	%rd23, %rd30, %rd4;
	ld.global.f32 	%f17, [%rd23];
	fma.rn.f32 	%f18, %f16, %f17, %f15;
	ld.global.f32 	%f19, [%rd17+4];
	add.s64 	%rd24, %rd30, %rd5;
	ld.global.f32 	%f20, [%rd24];
	fma.rn.f32 	%f21, %f19, %f20, %f18;
	ld.global.f32 	%f22, [%rd17+8];
	add.s64 	%rd25, %rd30, %rd6;
	ld.global.f32 	%f23, [%rd25];
	fma.rn.f32 	%f24, %f22, %f23, %f21;
	ld.global.f32 	%f25, [%rd17+12];
	add.s64 	%rd26, %rd30, %rd7;
	ld.global.f32 	%f26, [%rd26];
	fma.rn.f32 	%f27, %f25, %f26, %f24;
	add.s32 	%r25, %r25, 8;
	add.s64 	%rd30, %rd30, 6400;
	add.s32 	%r24, %r24, 8;
	setp.ne.s32 	%p4, %r25, 600;
	@%p4 bra 	$L__BB0_2;
	mad.lo.s32 	%r23, %r1, 200, %r14;
	cvta.to.global.u64 	%rd27, %rd14;
	mul.wide.s32 	%rd28, %r23, 4;
	add.s64 	%rd29, %rd27, %rd28;
	st.global.f32 	[%rd29], %f27;
$L__BB0_4:
	ret;

}


// ===== COMPILED SASS (sm_100) =====

	.target	sm_100

	.elftype	@"ET_EXEC"


//--------------------- .note.nv.tkinfo           --------------------------
	.section	.note.nv.tkinfo,"",@"SHT_NOTE"
	.sectionflags	@"SHF_NOTE_NV_TKINFO"
	.tkinfo
        /*0018*/ 	.word	0x00000002
        /*0030*/ 	.string	""
        /*0030*/ 	.string	"ptxas"
        /*0030*/ 	.string	"Cuda compilation tools, release 13.0, V13.0.88"
        /*0030*/ 	.string	"Build cuda_13.0.r13.0/compiler.36424714_0"
        /*0030*/ 	.string	"-arch sm_100 -m 64 "



//--------------------- .note.nv.cuinfo           --------------------------
	.section	.note.nv.cuinfo,"",@"SHT_NOTE"
	.sectionflags	@"SHF_NOTE_NV_CUINFO"
        /*0018*/ 	.short	0x0002
        /*001a*/ 	.short	0x0064
        /*001c*/ 	.short	0x0082
	.zero		2


//--------------------- .nv.info                  --------------------------
	.section	.nv.info,"",@"SHT_CUDA_INFO"
	.align	4


	//----- nvinfo : EIATTR_REGCOUNT
	.align		4
        /*0000*/ 	.byte	0x04, 0x2f
        /*0002*/ 	.short	(.L_1 - .L_0)
	.align		4
.L_0:
        /*0004*/ 	.word	index@(_Z6MatMulPfS_S_)
        /*0008*/ 	.word	0x00000028


	//----- nvinfo : EIATTR_FRAME_SIZE
	.align		4
.L_1:
        /*000c*/ 	.byte	0x04, 0x11
        /*000e*/ 	.short	(.L_3 - .L_2)
	.align		4
.L_2:
        /*0010*/ 	.word	index@(_Z6MatMulPfS_S_)
        /*0014*/ 	.word	0x00000000


	//----- nvinfo : EIATTR_MIN_STACK_SIZE
	.align		4
.L_3:
        /*0018*/ 	.byte	0x04, 0x12
        /*001a*/ 	.short	(.L_5 - .L_4)
	.align		4
.L_4:
        /*001c*/ 	.word	index@(_Z6MatMulPfS_S_)
        /*0020*/ 	.word	0x00000000
.L_5:


//--------------------- .nv.compat                --------------------------
	.section	.nv.compat,"",@"SHT_CUDA_COMPAT_INFO"
	.align	4
        /*0000*/ 	.byte	0x02, 0x09, 0x00, 0x00, 0x02, 0x02, 0x01, 0x00, 0x02, 0x05, 0x05, 0x00, 0x03, 0x07, 0x01, 0x01
        /*0010*/ 	.byte	0x02, 0x03, 0x00, 0x00, 0x02, 0x06, 0x01, 0x00, 0x04, 0x0b, 0x08, 0x00, 0x09, 0x00, 0x00, 0x00
        /*0020*/ 	.byte	0x00, 0x00, 0x00, 0x00


//--------------------- .nv.info._Z6MatMulPfS_S_  --------------------------
	.section	.nv.info._Z6MatMulPfS_S_,"",@"SHT_CUDA_INFO"
	.sectionflags	@""
	.align	4


	//----- nvinfo : EIATTR_CUDA_API_VERSION
	.align		4
        /*0000*/ 	.byte	0x04, 0x37
        /*0002*/ 	.short	(.L_7 - .L_6)
.L_6:
        /*0004*/ 	.word	0x00000082


	//----- nvinfo : EIATTR_KPARAM_INFO
	.align		4
.L_7:
        /*0008*/ 	.byte	0x04, 0x17
        /*000a*/ 	.short	(.L_9 - .L_8)
.L_8:
        /*000c*/ 	.word	0x00000000
        /*0010*/ 	.short	0x0002
        /*0012*/ 	.short	0x0010
        /*0014*/ 	.byte	0x00, 0xf5, 0x21, 0x00


	//----- nvinfo : EIATTR_KPARAM_INFO
	.align		4
.L_9:
        /*0018*/ 	.byte	0x04, 0x17
        /*001a*/ 	.short	(.L_11 - .L_10)
.L_10:
        /*001c*/ 	.word	0x00000000
        /*0020*/ 	.short	0x0001
        /*0022*/ 	.short	0x0008
        /*0024*/ 	.byte	0x00, 0xf5, 0x21, 0x00


	//----- nvinfo : EIATTR_KPARAM_INFO
	.align		4
.L_11:
        /*0028*/ 	.byte	0x04, 0x17
        /*002a*/ 	.short	(.L_13 - .L_12)
.L_12:
        /*002c*/ 	.word	0x00000000
        /*0030*/ 	.short	0x0000
        /*0032*/ 	.short	0x0000
        /*0034*/ 	.byte	0x00, 0xf5, 0x21, 0x00


	//----- nvinfo : EIATTR_SPARSE_MMA_MASK
	.align		4
.L_13:
        /*0038*/ 	.byte	0x03, 0x50
        /*003a*/ 	.short	0x0000


	//----- nvinfo : EIATTR_MAXREG_COUNT
	.align		4
        /*003c*/ 	.byte	0x03, 0x1b
        /*003e*/ 	.short	0x00ff


	//----- nvinfo : EIATTR_MERCURY_ISA_VERSION
	.align		4
        /*0040*/ 	.byte	0x03, 0x5f
        /*0042*/ 	.short	0x0101


	//----- nvinfo : EIATTR_VRC_CTA_INIT_COUNT
	.align		4
        /*0044*/ 	.byte	0x02, 0x4a
	.zero		1
	.zero		1


	//----- nvinfo : EIATTR_EXIT_INSTR_OFFSETS
	.align		4
        /*0048*/ 	.byte	0x04, 0x1c
        /*004a*/ 	.short	(.L_15 - .L_14)


	//   ....[0]....
.L_14:
        /*004c*/ 	.word	0x000000b0


	//   ....[1]....
        /*0050*/ 	.word	0x00000cf0


	//----- nvinfo : EIATTR_CBANK_PARAM_SIZE
	.align		4
.L_15:
        /*0054*/ 	.byte	0x03, 0x19
        /*0056*/ 	.short	0x0018


	//----- nvinfo : EIATTR_PARAM_CBANK
	.align		4
        /*0058*/ 	.byte	0x04, 0x0a
        /*005a*/ 	.short	(.L_17 - .L_16)
	.align		4
.L_16:
        /*005c*/ 	.word	index@(.nv.constant0._Z6MatMulPfS_S_)
        /*0060*/ 	.short	0x0380
        /*0062*/ 	.short	0x0018


	//----- nvinfo : EIATTR_SW_WAR
	.align		4
.L_17:
        /*0064*/ 	.byte	0x04, 0x36
        /*0066*/ 	.short	(.L_19 - .L_18)
.L_18:
        /*0068*/ 	.word	0x00000008
.L_19:


//--------------------- .nv.callgraph             --------------------------
	.section	.nv.callgraph,"",@"SHT_CUDA_CALLGRAPH"
	.align	4
	.sectionentsize	8
	.align		4
        /*0000*/ 	.word	0x00000000
	.align		4
        /*0004*/ 	.word	0xffffffff
	.align		4
        /*0008*/ 	.word	0x00000000
	.align		4
        /*000c*/ 	.word	0xfffffffe
	.align		4
        /*0010*/ 	.word	0x00000000
	.align		4
        /*0014*/ 	.word	0xfffffffd
	.align		4
        /*0018*/ 	.word	0x00000000
	.align		4
        /*001c*/ 	.word	0xfffffffc


//--------------------- .text._Z6MatMulPfS_S_     --------------------------
	.section	.text._Z6MatMulPfS_S_,"ax",@progbits
	.align	128
        .global         _Z6MatMulPfS_S_
        .type           _Z6MatMulPfS_S_,@function
        .size           _Z6MatMulPfS_S_,(.L_x_2 - _Z6MatMulPfS_S_)
        .other          _Z6MatMulPfS_S_,@"STO_CUDA_ENTRY STV_DEFAULT"
_Z6MatMulPfS_S_:
.text._Z6MatMulPfS_S_:
[----:B------:R-:W-:Y:S01]  /*0000*/  LDC R1, c[0x0][0x37c] ;  /* 0x0000df00ff017b82 */ /* 0x000fe20000000800 */
[----:B------:R-:W0:Y:S07]  /*0010*/  S2R R0, SR_TID.Y ;  /* 0x0000000000007919 */ /* 0x000e2e0000002200 */
[----:B------:R-:W1:Y:S01]  /*0020*/  LDC R2, c[0x0][0x360] ;  /* 0x0000d800ff027b82 */ /* 0x000e620000000800 */
[----:B------:R-:W1:Y:S07]  /*0030*/  S2R R3, SR_TID.X ;  /* 0x0000000000037919 */ /* 0x000e6e0000002100 */
[----:B------:R-:W0:Y:S08]  /*0040*/  S2UR UR5, SR_CTAID.Y ;  /* 0x00000000000579c3 */ /* 0x000e300000002600 */
[----:B------:R-:W0:Y:S08]  /*0050*/  LDC R5, c[0x0][0x364] ;  /* 0x0000d900ff057b82 */ /* 0x000e300000000800 */
[----:B------:R-:W1:Y:S01]  /*0060*/  S2UR UR4, SR_CTAID.X ;  /* 0x00000000000479c3 */ /* 0x000e620000002500 */
[----:B0-----:R-:W-:-:S05]  /*0070*/  IMAD R0, R5, UR5, R0 ;  /* 0x0000000505007c24 */ /* 0x001fca000f8e0200 */
[----:B------:R-:W-:Y:S01]  /*0080*/  ISETP.GT.U32.AND P0, PT, R0, 0xc7, PT ;  /* 0x000000c70000780c */ /* 0x000fe20003f04070 */
[----:B-1----:R-:W-:-:S05]  /*0090*/  IMAD R3, R2, UR4, R3 ;  /* 0x0000000402037c24 */ /* 0x002fca000f8e0203 */
[----:B------:R-:W-:-:S13]  /*00a0*/  ISETP.GT.OR P0, PT, R3, 0x18f, P0 ;  /* 0x0000018f0300780c */ /* 0x000fda0000704670 */
[----:B------:R-:W-:Y:S05]  /*00b0*/  @P0 EXIT ;  /* 0x000000000000094d */ /* 0x000fea0003800000 */
[----:B------:R-:W0:Y:S01]  /*00c0*/  LDCU.64 UR6, c[0x0][0x380] ;  /* 0x00007000ff0677ac */ /* 0x000e220008000a00 */
[----:B------:R-:W-:Y:S02]  /*00d0*/  HFMA2 R12, -RZ, RZ, 0, 0 ;  /* 0x00000000ff0c7431 */ /* 0x000fe400000001ff */
[----:B------:R-:W-:Y:S01]  /*00e0*/  IMAD R2, R3, 0x258, RZ ;  /* 0x0000025803027824 */ /* 0x000fe200078e02ff */
[C---:B------:R-:W-:Y:S01]  /*00f0*/  IADD3 R4, PT, PT, R0.reuse, 0xc8, RZ ;  /* 0x000000c800047810 */ /* 0x040fe20007ffe0ff */
[----:B------:R-:W1:Y:S01]  /*0100*/  LDCU.64 UR10, c[0x0][0x358] ;  /* 0x00006b00ff0a77ac */ /* 0x000e620008000a00 */
[C---:B------:R-:W-:Y:S02]  /*0110*/  IADD3 R5, PT, PT, R0.reuse, 0x190, RZ ;  /* 0x0000019000057810 */ /* 0x040fe40007ffe0ff */
[C---:B------:R-:W-:Y:S01]  /*0120*/  IADD3 R6, PT, PT, R0.reuse, 0x258, RZ ;  /* 0x0000025800067810 */ /* 0x040fe20007ffe0ff */
[----:B------:R-:W2:Y:S01]  /*0130*/  LDCU.64 UR8, c[0x0][0x388] ;  /* 0x00007100ff0877ac */ /* 0x000ea20008000a00 */
[----:B------:R-:W-:-:S02]  /*0140*/  IADD3 R7, PT, PT, R0, 0x320, RZ ;  /* 0x0000032000077810 */ /* 0x000fc40007ffe0ff */
[C---:B------:R-:W-:Y:S01]  /*0150*/  IADD3 R8, PT, PT, R0.reuse, 0x3e8, RZ ;  /* 0x000003e800087810 */ /* 0x040fe20007ffe0ff */
[----:B------:R-:W-:Y:S01]  /*0160*/  UMOV UR4, URZ ;  /* 0x000000ff00047c82 */ /* 0x000fe20008000000 */
[C---:B------:R-:W-:Y:S02]  /*0170*/  IADD3 R9, PT, PT, R0.reuse, 0x4b0, RZ ;  /* 0x000004b000097810 */ /* 0x040fe40007ffe0ff */
[----:B------:R-:W-:Y:S01]  /*0180*/  IADD3 R30, PT, PT, R0, 0x578, RZ ;  /* 0x00000578001e7810 */ /* 0x000fe20007ffe0ff */
[----:B0-----:R-:W-:-:S04]  /*0190*/  UIADD3 UR6, UP0, UPT, UR6, 0x10, URZ ;  /* 0x0000001006067890 */ /* 0x001fc8000ff1e0ff */
[----:B------:R-:W-:-:S12]  /*01a0*/  UIADD3.X UR7, UPT, UPT, URZ, UR7, URZ, UP0, !UPT ;  /* 0x00000007ff077290 */ /* 0x000fd800087fe4ff */
.L_x_0:
[----:B------:R-:W-:Y:S02]  /*01b0*/  MOV R15, 0x4 ;  /* 0x00000004000f7802 */ /* 0x000fe40000000f00 */
[----:B------:R-:W-:Y:S02]  /*01c0*/  MOV R25, 0x4 ;  /* 0x0000000400197802 */ /* 0x000fe40000000f00 */
[----:B------:R-:W-:Y:S01]  /*01d0*/  MOV R19, 0x4 ;  /* 0x0000000400137802 */ /* 0x000fe20000000f00 */
[----:B--2---:R-:W-:-:S04]  /*01e0*/  IMAD.WIDE.U32 R14, R0, R15, UR8 ;  /* 0x00000008000e7e25 */ /* 0x004fc8000f8e000f */
[----:B------:R-:W-:Y:S01]  /*01f0*/  IMAD.WIDE R24, R2, R25, UR6 ;  /* 0x0000000602187e25 */ /* 0x000fe2000f8e0219 */
[----:B------:R-:W-:Y:S01]  /*0200*/  MOV R22, 0x4 ;  /* 0x0000000400167802 */ /* 0x000fe20000000f00 */
[----:B-1----:R0:W2:Y:S02]  /*0210*/  LDG.E R26, desc[UR10][R14.64] ;  /* 0x0000000a0e1a7981 */ /* 0x0020a4000c1e1900 */
[----:B------:R-:W-:Y:S02]  /*0220*/  IMAD.WIDE.U32 R18, R4, R19, UR8 ;  /* 0x0000000804127e25 */ /* 0x000fe4000f8e0013 */
[----:B------:R-:W2:Y:S02]  /*0230*/  LDG.E R13, desc[UR10][R24.64+-0x10] ;  /* 0xfffff00a180d7981 */ /* 0x000ea4000c1e1900 */
[----:B------:R-:W-:Y:S02]  /*0240*/  IMAD.WIDE.U32 R22, R5, R22, UR8 ;  /* 0x0000000805167e25 */ /* 0x000fe4000f8e0016 */
[----:B------:R-:W3:Y:S04]  /*0250*/  LDG.E R16, desc[UR10][R24.64+-0xc] ;  /* 0xfffff40a18107981 */ /* 0x000ee8000c1e1900 */
[----:B------:R-:W3:Y:S01]  /*0260*/  LDG.E R17, desc[UR10][R18.64] ;  /* 0x0000000a12117981 */ /* 0x000ee2000c1e1900 */
[----:B------:R-:W-:-:S03]  /*0270*/  MOV R21, 0x4 ;  /* 0x0000000400157802 */ /* 0x000fc60000000f00 */
[----:B------:R-:W4:Y:S04]  /*0280*/  LDG.E R31, desc[UR10][R24.64+-0x8] ;  /* 0xfffff80a181f7981 */ /* 0x000f28000c1e1900 */
[----:B------:R-:W4:Y:S01]  /*0290*/  LDG.E R32, desc[UR10][R22.64] ;  /* 0x0000000a16207981 */ /* 0x000f22000c1e1900 */
[----:B------:R-:W-:-:S03]  /*02a0*/  IMAD.WIDE.U32 R20, R6, R21, UR8 ;  /* 0x0000000806147e25 */ /* 0x000fc6000f8e0015 */
[----:B------:R-:W5:Y:S04]  /*02b0*/  LDG.E R10, desc[UR10][R24.64+-0x4] ;  /* 0xfffffc0a180a7981 */ /* 0x000f68000c1e1900 */
[----:B------:R-:W5:Y:S01]  /*02c0*/  LDG.E R11, desc[UR10][R20.64] ;  /* 0x0000000a140b7981 */ /* 0x000f62000c1e1900 */
[----:B0-----:R-:W-:Y:S02]  /*02d0*/  MOV R14, 0x4 ;  /* 0x00000004000e7802 */ /* 0x001fe40000000f00 */
[----:B------:R-:W-:Y:S01]  /*02e0*/  MOV R27, 0x4 ;  /* 0x00000004001b7802 */ /* 0x000fe20000000f00 */
[----:B------:R-:W5:Y:S02]  /*02f0*/  LDG.E R33, desc[UR10][R24.64+0x8] ;  /* 0x0000080a18217981 */ /* 0x000f64000c1e1900 */
[----:B------:R-:W-:Y:S01]  /*0300*/  IMAD.WIDE.U32 R14, R7, R14, UR8 ;  /* 0x00000008070e7e25 */ /* 0x000fe2000f8e000e */
[----:B------:R-:W-:-:S03]  /*0310*/  MOV R28, 0x4 ;  /* 0x00000004001c7802 */ /* 0x000fc60000000f00 */
[----:B--2---:R-:W-:Y:S01]  /*0320*/  FFMA R29, R13, R26, R12 ;  /* 0x0000001a0d1d7223 */ /* 0x004fe2000000000c */
[----:B------:R-:W-:Y:S01]  /*0330*/  IMAD.WIDE.U32 R12, R8, R27, UR8 ;  /* 0x00000008080c7e25 */ /* 0x000fe2000f8e001b */
[----:B------:R-:W2:Y:S04]  /*0340*/  LDG.E R26, desc[UR10][R24.64] ;  /* 0x0000000a181a7981 */ /* 0x000ea8000c1e1900 */
[----:B------:R-:W2:Y:S01]  /*0350*/  LDG.E R27, desc[UR10][R14.64] ;  /* 0x0000000a0e1b7981 */ /* 0x000ea2000c1e1900 */
[----:B---3--:R-:W-:Y:S01]  /*0360*/  FFMA R34, R16, R17, R29 ;  /* 0x0000001110227223 */ /* 0x008fe2000000001d */
[----:B------:R-:W-:Y:S02]  /*0370*/  IMAD.WIDE.U32 R16, R9, R28, UR8 ;  /* 0x0000000809107e25 */ /* 0x000fe4000f8e001c */
[----:B------:R-:W3:Y:S04]  /*0380*/  LDG.E R29, desc[UR10][R12.64] ;  /* 0x0000000a0c1d7981 */ /* 0x000ee8000c1e1900 */
[----:B------:R-:W3:Y:S01]  /*0390*/  LDG.E R28, desc[UR10][R24.64+0x4] ;  /* 0x0000040a181c7981 */ /* 0x000ee2000c1e1900 */
[----:B----4-:R-:W-:-:S03]  /*03a0*/  FFMA R31, R31, R32, R34 ;  /* 0x000000201f1f7223 */ /* 0x010fc60000000022 */
[----:B------:R-:W4:Y:S01]  /*03b0*/  LDG.E R34, desc[UR10][R16.64] ;  /* 0x0000000a10227981 */ /* 0x000f22000c1e1900 */
[----:B-----5:R-:W-:Y:S01]  /*03c0*/  FFMA R35, R10, R11, R31 ;  /* 0x0000000b0a237223 */ /* 0x020fe2000000001f */
[----:B------:R-:W-:Y:S02]  /*03d0*/  MOV R11, 0x4 ;  /* 0x00000004000b7802 */ /* 0x000fe40000000f00 */
[----:B------:R0:W5:Y:S03]  /*03e0*/  LDG.E R31, desc[UR10][R24.64+0xc] ;  /* 0x00000c0a181f7981 */ /* 0x000166000c1e1900 */
[----:B------:R-:W-:-:S05]  /*03f0*/  IMAD.WIDE.U32 R10, R30, R11, UR8 ;  /* 0x000000081e0a7e25 */ /* 0x000fca000f8e000b */
[----:B------:R-:W5:Y:S01]  /*0400*/  LDG.E R32, desc[UR10][R10.64] ;  /* 0x0000000a0a207981 */ /* 0x000f62000c1e1900 */
[----:B------:R-:W-:-:S04]  /*0410*/  UIADD3 UR5, UP0, UPT, UR8, 0x1900, URZ ;  /* 0x0000190008057890 */ /* 0x000fc8000ff1e0ff */
[----:B------:R-:W-:Y:S01]  /*0420*/  UIADD3.X UR12, UPT, UPT, URZ, UR9, URZ, UP0, !UPT ;  /* 0x00000009ff0c7290 */ /* 0x000fe200087fe4ff */
[----:B--2---:R-:W-:Y:S01]  /*0430*/  FFMA R27, R26, R27, R35 ;  /* 0x0000001b1a1b7223 */ /* 0x004fe20000000023 */
[----:B------:R-:W-:Y:S01]  /*0440*/  MOV R26, UR5 ;  /* 0x00000005001a7c02 */ /* 0x000fe20008000f00 */
[----:B------:R-:W2:Y:S02]  /*0450*/  LDG.E R35, desc[UR10][R18.64+0x1900] ;  /* 0x0019000a12237981 */ /* 0x000ea4000c1e1900 */
[----:B---3--:R-:W-:Y:S01]  /*0460*/  FFMA R28, R28, R29, R27 ;  /* 0x0000001d1c1c7223 */ /* 0x008fe2000000001b */
[----:B------:R-:W-:Y:S02]  /*0470*/  MOV R27, UR12 ;  /* 0x0000000c001b7c02 */ /* 0x000fe40008000f00 */
[----:B------:R-:W-:Y:S01]  /*0480*/  IADD3 R29, PT, PT, R2, 0x8, RZ ;  /* 0x00000008021d7810 */ /* 0x000fe20007ffe0ff */
[----:B----4-:R-:W-:Y:S01]  /*0490*/  FFMA R28, R33, R34, R28 ;  /* 0x00000022211c7223 */ /* 0x010fe2000000001c */
[----:B------:R-:W-:Y:S01]  /*04a0*/  MOV R34, 0x4 ;  /* 0x0000000400227802 */ /* 0x000fe20000000f00 */
[----:B------:R-:W-:-:S04]  /*04b0*/  IMAD.WIDE.U32 R26, R0, 0x4, R26 ;  /* 0x00000004001a7825 */ /* 0x000fc800078e001a */
[----:B0-----:R-:W-:Y:S02]  /*04c0*/  IMAD.WIDE R24, R29, R34, UR6 ;  /* 0x000000061d187e25 */ /* 0x001fe4000f8e0222 */
[----:B------:R-:W3:Y:S04]  /*04d0*/  LDG.E R26, desc[UR10][R26.64] ;  /* 0x0000000a1a1a7981 */ /* 0x000ee8000c1e1900 */
[----:B------:R-:W3:Y:S04]  /*04e0*/  LDG.E R29, desc[UR10][R24.64+-0x10] ;  /* 0xfffff00a181d7981 */ /* 0x000ee8000c1e1900 */
[----:B------:R-:W2:Y:S01]  /*04f0*/  LDG.E R34, desc[UR10][R24.64+-0xc] ;  /* 0xfffff40a18227981 */ /* 0x000ea2000c1e1900 */
[----:B-----5:R-:W-:-:S03]  /*0500*/  FFMA R28, R31, R32, R28 ;  /* 0x000000201f1c7223 */ /* 0x020fc6000000001c */
[----:B------:R-:W4:Y:S04]  /*0510*/  LDG.E R31, desc[UR10][R24.64+-0x8] ;  /* 0xfffff80a181f7981 */ /* 0x000f28000c1e1900 */
[----:B------:R-:W4:Y:S04]  /*0520*/  LDG.E R32, desc[UR10][R22.64+0x1900] ;  /* 0x0019000a16207981 */ /* 0x000f28000c1e1900 */
[----:B------:R-:W5:Y:S01]  /*0530*/  LDG.E R27, desc[UR10][R24.64] ;  /* 0x0000000a181b7981 */ /* 0x000f62000c1e1900 */
[----:B---3--:R-:W-:-:S03]  /*0540*/  FFMA R33, R29, R26, R28 ;  /* 0x0000001a1d217223 */ /* 0x008fc6000000001c */
[----:B------:R-:W3:Y:S04]  /*0550*/  LDG.E R28, desc[UR10][R24.64+-0x4] ;  /* 0xfffffc0a181c7981 */ /* 0x000ee8000c1e1900 */
[----:B------:R-:W3:Y:S01]  /*0560*/  LDG.E R29, desc[UR10][R20.64+0x1900] ;  /* 0x0019000a141d7981 */ /* 0x000ee2000c1e1900 */
[----:B--2---:R-:W-:-:S03]  /*0570*/  FFMA R34, R34, R35, R33 ;  /* 0x0000002322227223 */ /* 0x004fc60000000021 */
[----:B------:R-:W5:Y:S01]  /*0580*/  LDG.E R26, desc[UR10][R14.64+0x1900] ;  /* 0x0019000a0e1a7981 */ /* 0x000f62000c1e1900 */
[----:B----4-:R-:W-:-:S03]  /*0590*/  FFMA R31, R31, R32, R34 ;  /* 0x000000201f1f7223 */ /* 0x010fc60000000022 */
[----:B------:R-:W2:Y:S04]  /*05a0*/  LDG.E R32, desc[UR10][R24.64+0x4] ;  /* 0x0000040a18207981 */ /* 0x000ea8000c1e1900 */
[----:B------:R-:W2:Y:S01]  /*05b0*/  LDG.E R33, desc[UR10][R12.64+0x1900] ;  /* 0x0019000a0c217981 */ /* 0x000ea2000c1e1900 */
[----:B------:R-:W-:Y:S01]  /*05c0*/  UIADD3 UR5, UP0, UPT, UR8, 0x3200, URZ ;  /* 0x0000320008057890 */ /* 0x000fe2000ff1e0ff */
[----:B------:R-:W-:Y:S02]  /*05d0*/  IADD3 R35, PT, PT, R2, 0x10, RZ ;  /* 0x0000001002237810 */ /* 0x000fe40007ffe0ff */
[----:B------:R-:W4:Y:S01]  /*05e0*/  LDG.E R34, desc[UR10][R24.64+0xc] ;  /* 0x00000c0a18227981 */ /* 0x000f22000c1e1900 */
[----:B------:R-:W-:Y:S01]  /*05f0*/  UIADD3.X UR12, UPT, UPT, URZ, UR9, URZ, UP0, !UPT ;  /* 0x00000009ff0c7290 */ /* 0x000fe200087fe4ff */
[----:B---3--:R-:W-:-:S02]  /*0600*/  FFMA R28, R28, R29, R31 ;  /* 0x0000001d1c1c7223 */ /* 0x008fc4000000001f */
[----:B------:R-:W3:Y:S02]  /*0610*/  LDG.E R31, desc[UR10][R24.64+0x8] ;  /* 0x0000080a181f7981 */ /* 0x000ee4000c1e1900 */
[----:B-----5:R-:W-:Y:S01]  /*0620*/  FFMA R29, R27, R26, R28 ;  /* 0x0000001a1b1d7223 */ /* 0x020fe2000000001c */
[----:B------:R-:W-:Y:S02]  /*0630*/  MOV R26, UR5 ;  /* 0x00000005001a7c02 */ /* 0x000fe40008000f00 */
[----:B------:R-:W-:Y:S01]  /*0640*/  MOV R27, UR12 ;  /* 0x0000000c001b7c02 */ /* 0x000fe20008000f00 */
[----:B--2---:R-:W-:Y:S02]  /*0650*/  FFMA R32, R32, R33, R29 ;  /* 0x0000002120207223 */ /* 0x004fe4000000001d */
[----:B------:R-:W-:Y:S01]  /*0660*/  IMAD.WIDE.U32 R28, R0, 0x4, R26 ;  /* 0x00000004001c7825 */ /* 0x000fe200078e001a */
[----:B------:R-:W-:Y:S01]  /*0670*/  MOV R26, 0x4 ;  /* 0x00000004001a7802 */ /* 0x000fe20000000f00 */
[----:B------:R-:W3:Y:S04]  /*0680*/  LDG.E R33, desc[UR10][R16.64+0x1900] ;  /* 0x0019000a10217981 */ /* 0x000ee8000c1e1900 */
[----:B------:R-:W-:Y:S01]  /*0690*/  IMAD.WIDE R26, R35, R26, UR6 ;  /* 0x00000006231a7e25 */ /* 0x000fe2000f8e021a */
[----:B------:R-:W2:Y:S04]  /*06a0*/  LDG.E R28, desc[UR10][R28.64] ;  /* 0x0000000a1c1c7981 */ /* 0x000ea8000c1e1900 */
[----:B------:R-:W4:Y:S04]  /*06b0*/  LDG.E R35, desc[UR10][R10.64+0x1900] ;  /* 0x0019000a0a237981 */ /* 0x000f28000c1e1900 */
[----:B------:R-:W2:Y:S04]  /*06c0*/  LDG.E R36, desc[UR10][R26.64+-0x10] ;  /* 0xfffff00a1a247981 */ /* 0x000ea8000c1e1900 */
[----:B------:R-:W5:Y:S04]  /*06d0*/  LDG.E R24, desc[UR10][R26.64+-0xc] ;  /* 0xfffff40a1a187981 */ /* 0x000f68000c1e1900 */
[----:B------:R-:W5:Y:S04]  /*06e0*/  LDG.E R25, desc[UR10][R18.64+0x3200] ;  /* 0x0032000a12197981 */ /* 0x000f68000c1e1900 */
[----:B------:R-:W5:Y:S01]  /*06f0*/  LDG.E R29, desc[UR10][R26.64+-0x4] ;  /* 0xfffffc0a1a1d7981 */ /* 0x000f62000c1e1900 */
[----:B---3--:R-:W-:-:S03]  /*0700*/  FFMA R31, R31, R33, R32 ;  /* 0x000000211f1f7223 */ /* 0x008fc60000000020 */
[----:B------:R-:W3:Y:S04]  /*0710*/  LDG.E R33, desc[UR10][R26.64+-0x8] ;  /* 0xfffff80a1a217981 */ /* 0x000ee8000c1e1900 */
[----:B------:R-:W3:Y:S01]  /*0720*/  LDG.E R32, desc[UR10][R22.64+0x3200] ;  /* 0x0032000a16207981 */ /* 0x000ee2000c1e1900 */
[----:B----4-:R-:W-:-:S04]  /*0730*/  FFMA R31, R34, R35, R31 ;  /* 0x00000023221f7223 */ /* 0x010fc8000000001f */
[----:B--2---:R-:W-:Y:S02]  /*0740*/  FFMA R31, R36, R28, R31 ;  /* 0x0000001c241f7223 */ /* 0x004fe4000000001f */
[----:B------:R-:W2:Y:S02]  /*0750*/  LDG.E R28, desc[UR10][R20.64+0x3200] ;  /* 0x0032000a141c7981 */ /* 0x000ea4000c1e1900 */
[----:B-----5:R-:W-:Y:S02]  /*0760*/  FFMA R24, R24, R25, R31 ;  /* 0x0000001918187223 */ /* 0x020fe4000000001f */
[----:B------:R-:W4:Y:S04]  /*0770*/  LDG.E R25, desc[UR10][R26.64] ;  /* 0x0000000a1a197981 */ /* 0x000f28000c1e1900 */
[----:B------:R-:W4:Y:S01]  /*0780*/  LDG.E R31, desc[UR10][R14.64+0x3200] ;  /* 0x0032000a0e1f7981 */ /* 0x000f22000c1e1900 */
[----:B---3--:R-:W-:-:S03]  /*0790*/  FFMA R24, R33, R32, R24 ;  /* 0x0000002021187223 */ /* 0x008fc60000000018 */
[----:B------:R-:W3:Y:S04]  /*07a0*/  LDG.E R33, desc[UR10][R26.64+0x8] ;  /* 0x0000080a1a217981 */ /* 0x000ee8000c1e1900 */
[----:B------:R-:W3:Y:S01]  /*07b0*/  LDG.E R32, desc[UR10][R16.64+0x3200] ;  /* 0x0032000a10207981 */ /* 0x000ee2000c1e1900 */
[----:B--2---:R-:W-:-:S03]  /*07c0*/  FFMA R24, R29, R28, R24 ;  /* 0x0000001c1d187223 */ /* 0x004fc60000000018 */
[----:B------:R-:W2:Y:S04]  /*07d0*/  LDG.E R29, desc[UR10][R26.64+0x4] ;  /* 0x0000040a1a1d7981 */ /* 0x000ea8000c1e1900 */
[----:B------:R-:W2:Y:S01]  /*07e0*/  LDG.E R28, desc[UR10][R12.64+0x3200] ;  /* 0x0032000a0c1c7981 */ /* 0x000ea2000c1e1900 */
[----:B------:R-:W-:Y:S01]  /*07f0*/  UIADD3 UR5, UP0, UPT, UR8, 0x4b00, URZ ;  /* 0x00004b0008057890 */ /* 0x000fe2000ff1e0ff */
[----:B----4-:R-:W-:-:S03]  /*0800*/  FFMA R24, R25, R31, R24 ;  /* 0x0000001f19187223 */ /* 0x010fc60000000018 */
[----:B------:R-:W-:Y:S01]  /*0810*/  UIADD3.X UR12, UPT, UPT, URZ, UR9, URZ, UP0, !UPT ;  /* 0x00000009ff0c7290 */ /* 0x000fe200087fe4ff */
[----:B------:R-:W4:Y:S05]  /*0820*/  LDG.E R26, desc[UR10][R26.64+0xc] ;  /* 0x00000c0a1a1a7981 */ /* 0x000f2a000c1e1900 */
[----:B------:R-:W-:Y:S01]  /*0830*/  MOV R25, UR12 ;  /* 0x0000000c00197c02 */ /* 0x000fe20008000f00 */
[----:B--2---:R-:W-:Y:S01]  /*0840*/  FFMA R28, R29, R28, R24 ;  /* 0x0000001c1d1c7223 */ /* 0x004fe20000000018 */
[----:B------:R-:W-:Y:S02]  /*0850*/  MOV R24, UR5 ;  /* 0x0000000500187c02 */ /* 0x000fe40008000f00 */
[----:B------:R-:W-:Y:S01]  /*0860*/  MOV R29, 0x4 ;  /* 0x00000004001d7802 */ /* 0x000fe20000000f00 */
[----:B---3--:R-:W-:Y:S01]  /*0870*/  FFMA R31, R33, R32, R28 ;  /* 0x00000020211f7223 */ /* 0x008fe2000000001c */
[----:B------:R-:W-:Y:S01]  /*0880*/  IADD3 R28, PT, PT, R2, 0x18, RZ ;  /* 0x00000018021c7810 */ /* 0x000fe20007ffe0ff */
[----:B------:R-:W-:Y:S01]  /*0890*/  IMAD.WIDE.U32 R24, R0, 0x4, R24 ;  /* 0x0000000400187825 */ /* 0x000fe200078e0018 */
[----:B------:R-:W4:Y:S03]  /*08a0*/  LDG.E R32, desc[UR10][R10.64+0x3200] ;  /* 0x0032000a0a207981 */ /* 0x000f26000c1e1900 */
[----:B------:R-:W-:Y:S01]  /*08b0*/  IMAD.WIDE R28, R28, R29, UR6 ;  /* 0x000000061c1c7e25 */ /* 0x000fe2000f8e021d */
[----:B------:R-:W2:Y:S04]  /*08c0*/  LDG.E R33, desc[UR10][R18.64+0x4b00] ;  /* 0x004b000a12217981 */ /* 0x000ea8000c1e1900 */
[----:B------:R-:W3:Y:S04]  /*08d0*/  LDG.E R24, desc[UR10][R24.64] ;  /* 0x0000000a18187981 */ /* 0x000ee8000c1e1900 */
[----:B------:R-:W3:Y:S04]  /*08e0*/  LDG.E R34, desc[UR10][R28.64+-0x10] ;  /* 0xfffff00a1c227981 */ /* 0x000ee8000c1e1900 */
[----:B------:R-:W2:Y:S04]  /*08f0*/  LDG.E R36, desc[UR10][R28.64+-0xc] ;  /* 0xfffff40a1c247981 */ /* 0x000ea8000c1e1900 */
[----:B------:R-:W5:Y:S01]  /*0900*/  LDG.E R27, desc[UR10][R28.64] ;  /* 0x0000000a1c1b7981 */ /* 0x000f62000c1e1900 */
[----:B----4-:R-:W-:-:S03]  /*0910*/  FFMA R31, R26, R32, R31 ;  /* 0x000000201a1f7223 */ /* 0x010fc6000000001f */
[----:B------:R-:W4:Y:S04]  /*0920*/  LDG.E R32, desc[UR10][R22.64+0x4b00] ;  /* 0x004b000a16207981 */ /* 0x000f28000c1e1900 */
[----:B------:R-:W4:Y:S01]  /*0930*/  LDG.E R26, desc[UR10][R28.64+-0x8] ;  /* 0xfffff80a1c1a7981 */ /* 0x000f22000c1e1900 */
[----:B---3--:R-:W-:Y:S01]  /*0940*/  FFMA R31, R34, R24, R31 ;  /* 0x00000018221f7223 */ /* 0x008fe2000000001f */
[----:B------:R-:W-:Y:S02]  /*0950*/  UIADD3 UR5, UP0, UPT, UR8, 0x6400, URZ ;  /* 0x0000640008057890 */ /* 0x000fe4000ff1e0ff */
[----:B------:R-:W3:Y:S01]  /*0960*/  LDG.E R34, desc[UR10][R28.64+-0x4] ;  /* 0xfffffc0a1c227981 */ /* 0x000ee2000c1e1900 */
[----:B--2---:R-:W-:-:S03]  /*0970*/  FFMA R31, R36, R33, R31 ;  /* 0x00000021241f7223 */ /* 0x004fc6000000001f */
[----:B------:R-:W3:Y:S04]  /*0980*/  LDG.E R33, desc[UR10][R20.64+0x4b00] ;  /* 0x004b000a14217981 */ /* 0x000ee8000c1e1900 */
[----:B------:R-:W5:Y:S01]  /*0990*/  LDG.E R24, desc[UR10][R14.64+0x4b00] ;  /* 0x004b000a0e187981 */ /* 0x000f62000c1e1900 */
[----:B------:R-:W-:Y:S01]  /*09a0*/  UIADD3.X UR12, UPT, UPT, URZ, UR9, URZ, UP0, !UPT ;  /* 0x00000009ff0c7290 */ /* 0x000fe200087fe4ff */
[----:B------:R-:W-:Y:S02]  /*09b0*/  IADD3 R35, PT, PT, R2, 0x20, RZ ;  /* 0x0000002002237810 */ /* 0x000fe40007ffe0ff */
[----:B------:R-:W2:Y:S03]  /*09c0*/  LDG.E R22, desc[UR10][R22.64+0x6400] ;  /* 0x0064000a16167981 */ /* 0x000ea6000c1e1900 */
[----:B------:R-:W-:Y:S01]  /*09d0*/  MOV R25, UR12 ;  /* 0x0000000c00197c02 */ /* 0x000fe20008000f00 */
[----:B------:R-:W2:Y:S04]  /*09e0*/  LDG.E R36, desc[UR10][R10.64+0x4b00] ;  /* 0x004b000a0a247981 */ /* 0x000ea8000c1e1900 */
[----:B------:R-:W2:Y:S04]  /*09f0*/  LDG.E R14, desc[UR10][R14.64+0x6400] ;  /* 0x0064000a0e0e7981 */ /* 0x000ea8000c1e1900 */
[----:B------:R-:W2:Y:S04]  /*0a00*/  LDG.E R23, desc[UR10][R28.64+0xc] ;  /* 0x00000c0a1c177981 */ /* 0x000ea8000c1e1900 */
[----:B------:R-:W2:Y:S01]  /*0a10*/  LDG.E R10, desc[UR10][R10.64+0x6400] ;  /* 0x0064000a0a0a7981 */ /* 0x000ea2000c1e1900 */
[----:B----4-:R-:W-:-:S03]  /*0a20*/  FFMA R31, R26, R32, R31 ;  /* 0x000000201a1f7223 */ /* 0x010fc6000000001f */
[----:B------:R-:W4:Y:S04]  /*0a30*/  LDG.E R32, desc[UR10][R12.64+0x4b00] ;  /* 0x004b000a0c207981 */ /* 0x000f28000c1e1900 */
[----:B------:R0:W2:Y:S01]  /*0a40*/  LDG.E R26, desc[UR10][R18.64+0x6400] ;  /* 0x0064000a121a7981 */ /* 0x0000a2000c1e1900 */
[----:B---3--:R-:W-:-:S03]  /*0a50*/  FFMA R34, R34, R33, R31 ;  /* 0x0000002122227223 */ /* 0x008fc6000000001f */
[----:B------:R-:W3:Y:S01]  /*0a60*/  LDG.E R12, desc[UR10][R12.64+0x6400] ;  /* 0x0064000a0c0c7981 */ /* 0x000ee2000c1e1900 */
[----:B-----5:R-:W-:Y:S01]  /*0a70*/  FFMA R27, R27, R24, R34 ;  /* 0x000000181b1b7223 */ /* 0x020fe20000000022 */
[----:B------:R-:W-:Y:S02]  /*0a80*/  MOV R24, UR5 ;  /* 0x0000000500187c02 */ /* 0x000fe40008000f00 */
[----:B------:R-:W4:Y:S01]  /*0a90*/  LDG.E R34, desc[UR10][R28.64+0x4] ;  /* 0x0000040a1c227981 */ /* 0x000f22000c1e1900 */
[----:B0-----:R-:W-:-:S03]  /*0aa0*/  MOV R18, 0x4 ;  /* 0x0000000400127802 */ /* 0x001fc60000000f00 */
[----:B------:R0:W5:Y:S01]  /*0ab0*/  LDG.E R33, desc[UR10][R20.64+0x6400] ;  /* 0x0064000a14217981 */ /* 0x000162000c1e1900 */
[----:B------:R-:W-:-:S03]  /*0ac0*/  IMAD.WIDE.U32 R24, R0, 0x4, R24 ;  /* 0x0000000400187825 */ /* 0x000fc600078e0018 */
[----:B------:R-:W0:Y:S01]  /*0ad0*/  LDG.E R31, desc[UR10][R28.64+0x8] ;  /* 0x0000080a1c1f7981 */ /* 0x000e22000c1e1900 */
[----:B------:R-:W-:-:S03]  /*0ae0*/  IMAD.WIDE R18, R35, R18, UR6 ;  /* 0x0000000623127e25 */ /* 0x000fc6000f8e0212 */
[----:B------:R-:W3:Y:S04]  /*0af0*/  LDG.E R24, desc[UR10][R24.64] ;  /* 0x0000000a18187981 */ /* 0x000ee8000c1e1900 */
[----:B------:R-:W0:Y:S04]  /*0b00*/  LDG.E R20, desc[UR10][R16.64+0x4b00] ;  /* 0x004b000a10147981 */ /* 0x000e28000c1e1900 */
[----:B------:R-:W3:Y:S04]  /*0b10*/  LDG.E R21, desc[UR10][R18.64+-0x10] ;  /* 0xfffff00a12157981 */ /* 0x000ee8000c1e1900 */
[----:B------:R-:W5:Y:S04]  /*0b20*/  LDG.E R35, desc[UR10][R18.64+-0xc] ;  /* 0xfffff40a12237981 */ /* 0x000f68000c1e1900 */
[----:B------:R-:W5:Y:S04]  /*0b30*/  LDG.E R37, desc[UR10][R18.64+-0x8] ;  /* 0xfffff80a12257981 */ /* 0x000f68000c1e1900 */
[----:B------:R-:W5:Y:S04]  /*0b40*/  LDG.E R29, desc[UR10][R18.64+-0x4] ;  /* 0xfffffc0a121d7981 */ /* 0x000f68000c1e1900 */
[----:B------:R-:W5:Y:S04]  /*0b50*/  LDG.E R13, desc[UR10][R18.64] ;  /* 0x0000000a120d7981 */ /* 0x000f68000c1e1900 */
[----:B------:R-:W5:Y:S04]  /*0b60*/  LDG.E R11, desc[UR10][R18.64+0x4] ;  /* 0x0000040a120b7981 */ /* 0x000f68000c1e1900 */
[----:B------:R-:W5:Y:S04]  /*0b70*/  LDG.E R28, desc[UR10][R16.64+0x6400] ;  /* 0x0064000a101c7981 */ /* 0x000f68000c1e1900 */
[----:B------:R-:W5:Y:S04]  /*0b80*/  LDG.E R25, desc[UR10][R18.64+0x8] ;  /* 0x0000080a12197981 */ /* 0x000f68000c1e1900 */
[----:B------:R-:W5:Y:S01]  /*0b90*/  LDG.E R15, desc[UR10][R18.64+0xc] ;  /* 0x00000c0a120f7981 */ /* 0x000f62000c1e1900 */
[----:B------:R-:W-:-:S02]  /*0ba0*/  UIADD3 UR8, UP0, UPT, UR8, 0x7d00, URZ ;  /* 0x00007d0008087890 */ /* 0x000fc4000ff1e0ff */
[----:B------:R-:W-:Y:S02]  /*0bb0*/  UIADD3 UR4, UPT, UPT, UR4, 0x28, URZ ;  /* 0x0000002804047890 */ /* 0x000fe4000fffe0ff */
[----:B------:R-:W-:Y:S02]  /*0bc0*/  UIADD3.X UR9, UPT, UPT, URZ, UR9, URZ, UP0, !UPT ;  /* 0x00000009ff097290 */ /* 0x000fe400087fe4ff */
[----:B------:R-:W-:Y:S01]  /*0bd0*/  UISETP.NE.AND UP0, UPT, UR4, 0x258, UPT ;  /* 0x000002580400788c */ /* 0x000fe2000bf05270 */
[----:B------:R-:W-:Y:S01]  /*0be0*/  IADD3 R2, PT, PT, R2, 0x28, RZ ;  /* 0x0000002802027810 */ /* 0x000fe20007ffe0ff */
[----:B----4-:R-:W-:-:S04]  /*0bf0*/  FFMA R32, R34, R32, R27 ;  /* 0x0000002022207223 */ /* 0x010fc8000000001b */
[----:B0-----:R-:W-:-:S04]  /*0c00*/  FFMA R20, R31, R20, R32 ;  /* 0x000000141f147223 */ /* 0x001fc80000000020 */
[----:B--2---:R-:W-:-:S04]  /*0c10*/  FFMA R20, R23, R36, R20 ;  /* 0x0000002417147223 */ /* 0x004fc80000000014 */
[----:B---3--:R-:W-:-:S04]  /*0c20*/  FFMA R24, R21, R24, R20 ;  /* 0x0000001815187223 */ /* 0x008fc80000000014 */
[----:B-----5:R-:W-:-:S04]  /*0c30*/  FFMA R24, R35, R26, R24 ;  /* 0x0000001a23187223 */ /* 0x020fc80000000018 */
[----:B------:R-:W-:-:S04]  /*0c40*/  FFMA R22, R37, R22, R24 ;  /* 0x0000001625167223 */ /* 0x000fc80000000018 */
[----:B------:R-:W-:-:S04]  /*0c50*/  FFMA R22, R29, R33, R22 ;  /* 0x000000211d167223 */ /* 0x000fc80000000016 */
[----:B------:R-:W-:-:S04]  /*0c60*/  FFMA R14, R13, R14, R22 ;  /* 0x0000000e0d0e7223 */ /* 0x000fc80000000016 */
[----:B------:R-:W-:-:S04]  /*0c70*/  FFMA R12, R11, R12, R14 ;  /* 0x0000000c0b0c7223 */ /* 0x000fc8000000000e */
[----:B------:R-:W-:-:S04]  /*0c80*/  FFMA R12, R25, R28, R12 ;  /* 0x0000001c190c7223 */ /* 0x000fc8000000000c */
[----:B------:R-:W-:Y:S01]  /*0c90*/  FFMA R12, R15, R10, R12 ;  /* 0x0000000a0f0c7223 */ /* 0x000fe2000000000c */
[----:B------:R-:W-:Y:S06]  /*0ca0*/  BRA.U UP0, `(.L_x_0) ;  /* 0xfffffff500407547 */ /* 0x000fec000b83ffff */
[----:B------:R-:W0:Y:S01]  /*0cb0*/  LDC.64 R4, c[0x0][0x390] ;  /* 0x0000e400ff047b82 */ /* 0x000e220000000a00 */
[----:B------:R-:W-:-:S04]  /*0cc0*/  IMAD R3, R3, 0xc8, R0 ;  /* 0x000000c803037824 */ /* 0x000fc800078e0200 */
[----:B0-----:R-:W-:-:S05]  /*0cd0*/  IMAD.WIDE R2, R3, 0x4, R4 ;  /* 0x0000000403027825 */ /* 0x001fca00078e0204 */
[----:B------:R-:W-:Y:S01]  /*0ce0*/  STG.E desc[UR10][R2.64], R12 ;  /* 0x0000000c02007986 */ /* 0x000fe2000c10190a */
[----:B------:R-:W-:Y:S05]  /*0cf0*/  EXIT ;  /* 0x000000000000794d */ /* 0x000fea0003800000 */
.L_x_1:
[----:B------:R-:W-:-:S00]  /*0d00*/  BRA `(.L_x_1) ;  /* 0xfffffffc00fc7947 */ /* 0x000fc0000383ffff */
[----:B------:R-:W-:-:S00]  /*0d10*/  NOP ;  /* 0x0000000000007918 */ /* 0x000fc00000000000 */
        /* <DEDUP_REMOVED lines=14> */
.L_x_2:


//--------------------- .nv.shared.reserved.0     --------------------------
	.section	.nv.shared.reserved.0,"aw",@nobits
	.weak		__nv_reservedSMEM_offset_0_alias
	.size		__nv_reservedSMEM_offset_0_alias, 0, 64
	.other		__nv_reservedSMEM_offset_0_alias,@"STO_CUDA_RESERVED_SHARED STV_DEFAULT"
__nv_reservedSMEM_offset_0_alias:
	.zero		0
	.zero		64


//--------------------- .nv.constant0._Z6MatMulPfS_S_ --------------------------
	.section	.nv.constant0._Z6MatMulPfS_S_,"a",@progbits
	.sectionflags	@""
	.align	4
.nv.constant0._Z6MatMulPfS_S_:
	.zero		920


//--------------------- SYMBOLS --------------------------

	.type		.nv.reservedSmem.offset0,@object
	.size		.nv.reservedSmem.offset0,0x4
